//
// Generated by NVIDIA NVVM Compiler
//
// Compiler Build ID: CL-36424714
// Cuda compilation tools, release 13.0, V13.0.88
// Based on NVVM 20.0.0
//

.version 9.0
.target sm_100
.address_size 64

	// .globl	_Z11jacobi_gpu1idiPdS_S_

.visible .entry _Z11jacobi_gpu1idiPdS_S_(
	.param .u32 _Z11jacobi_gpu1idiPdS_S__param_0,
	.param .f64 _Z11jacobi_gpu1idiPdS_S__param_1,
	.param .u32 _Z11jacobi_gpu1idiPdS_S__param_2,
	.param .u64 .ptr .align 1 _Z11jacobi_gpu1idiPdS_S__param_3,
	.param .u64 .ptr .align 1 _Z11jacobi_gpu1idiPdS_S__param_4,
	.param .u64 .ptr .align 1 _Z11jacobi_gpu1idiPdS_S__param_5
)
{
	.reg .pred 	%p<8>;
	.reg .b32 	%r<47>;
	.reg .b64 	%rd<69>;
	.reg .b64 	%fd<73>;

	ld.param.u32 	%r23, [_Z11jacobi_gpu1idiPdS_S__param_0];
	ld.param.f64 	%fd2, [_Z11jacobi_gpu1idiPdS_S__param_1];
	ld.param.u64 	%rd15, [_Z11jacobi_gpu1idiPdS_S__param_3];
	ld.param.u64 	%rd16, [_Z11jacobi_gpu1idiPdS_S__param_4];
	ld.param.u64 	%rd17, [_Z11jacobi_gpu1idiPdS_S__param_5];
	cvta.to.global.u64 	%rd1, %rd16;
	cvta.to.global.u64 	%rd2, %rd15;
	cvta.to.global.u64 	%rd3, %rd17;
	setp.lt.s32 	%p1, %r23, 1;
	@%p1 bra 	$L__BB0_12;
	mul.f64 	%fd1, %fd2, %fd2;
	and.b32  	%r1, %r23, 3;
	and.b32  	%r2, %r23, 1;
	and.b32  	%r25, %r23, 2147483644;
	neg.s32 	%r3, %r25;
	mov.b32 	%r40, 1;
	shl.b32 	%r28, %r23, 1;
$L__BB0_2:
	setp.lt.u32 	%p2, %r23, 4;
	add.s32 	%r27, %r40, -1;
	mul.lo.s32 	%r5, %r27, %r23;
	add.s32 	%r6, %r5, %r28;
	sub.s32 	%r7, %r6, %r23;
	add.s32 	%r8, %r7, -1;
	mov.b32 	%r46, 1;
	@%p2 bra 	$L__BB0_6;
	add.s32 	%r41, %r5, 1;
	mul.wide.u32 	%rd18, %r6, 8;
	add.s64 	%rd4, %rd18, 16;
	add.s32 	%r30, %r6, 1;
	mul.wide.u32 	%rd5, %r30, 8;
	mul.wide.u32 	%rd6, %r7, 8;
	add.s64 	%rd19, %rd1, %rd6;
	add.s64 	%rd67, %rd19, 32;
	add.s64 	%rd20, %rd2, %rd6;
	add.s64 	%rd66, %rd20, 32;
	mov.b32 	%r43, 0;
	mov.u64 	%rd68, %rd3;
	mov.u32 	%r42, %r7;
	mov.u32 	%r44, %r3;
$L__BB0_4:
	.pragma "nounroll";
	mul.wide.s32 	%rd21, %r42, 8;
	add.s64 	%rd22, %rd3, 16;
	add.s64 	%rd23, %rd22, %rd21;
	mul.wide.s32 	%rd24, %r41, 8;
	add.s64 	%rd25, %rd22, %rd24;
	ld.global.f64 	%fd3, [%rd25+-16];
	add.s64 	%rd26, %rd68, %rd5;
	ld.global.f64 	%fd4, [%rd26];
	add.f64 	%fd5, %fd3, %fd4;
	ld.global.f64 	%fd6, [%rd23+-16];
	add.f64 	%fd7, %fd5, %fd6;
	add.s64 	%rd27, %rd68, %rd6;
	ld.global.f64 	%fd8, [%rd27+16];
	add.f64 	%fd9, %fd7, %fd8;
	add.s32 	%r31, %r42, 1;
	mul.wide.u32 	%rd28, %r31, 8;
	add.s64 	%rd29, %rd2, %rd28;
	ld.global.f64 	%fd10, [%rd29];
	fma.rn.f64 	%fd11, %fd1, %fd10, %fd9;
	mul.f64 	%fd12, %fd11, 0d3FD0000000000000;
	add.s64 	%rd30, %rd1, %rd28;
	st.global.f64 	[%rd30], %fd12;
	ld.global.f64 	%fd13, [%rd25+-8];
	add.s64 	%rd31, %rd68, %rd4;
	ld.global.f64 	%fd14, [%rd31];
	add.f64 	%fd15, %fd13, %fd14;
	ld.global.f64 	%fd16, [%rd23+-8];
	add.f64 	%fd17, %fd15, %fd16;
	ld.global.f64 	%fd18, [%rd27+24];
	add.f64 	%fd19, %fd17, %fd18;
	ld.global.f64 	%fd20, [%rd66+-16];
	fma.rn.f64 	%fd21, %fd1, %fd20, %fd19;
	mul.f64 	%fd22, %fd21, 0d3FD0000000000000;
	st.global.f64 	[%rd67+-16], %fd22;
	ld.global.f64 	%fd23, [%rd25];
	ld.global.f64 	%fd24, [%rd31+8];
	add.f64 	%fd25, %fd23, %fd24;
	ld.global.f64 	%fd26, [%rd23];
	add.f64 	%fd27, %fd25, %fd26;
	ld.global.f64 	%fd28, [%rd27+32];
	add.f64 	%fd29, %fd27, %fd28;
	ld.global.f64 	%fd30, [%rd66+-8];
	fma.rn.f64 	%fd31, %fd1, %fd30, %fd29;
	mul.f64 	%fd32, %fd31, 0d3FD0000000000000;
	st.global.f64 	[%rd67+-8], %fd32;
	ld.global.f64 	%fd33, [%rd25+8];
	ld.global.f64 	%fd34, [%rd31+16];
	add.f64 	%fd35, %fd33, %fd34;
	ld.global.f64 	%fd36, [%rd23+8];
	add.f64 	%fd37, %fd35, %fd36;
	ld.global.f64 	%fd38, [%rd27+40];
	add.f64 	%fd39, %fd37, %fd38;
	ld.global.f64 	%fd40, [%rd66];
	fma.rn.f64 	%fd41, %fd1, %fd40, %fd39;
	mul.f64 	%fd42, %fd41, 0d3FD0000000000000;
	st.global.f64 	[%rd67], %fd42;
	add.s32 	%r44, %r44, 4;
	add.s32 	%r43, %r43, 4;
	add.s32 	%r42, %r42, 4;
	add.s32 	%r41, %r41, 4;
	add.s64 	%rd68, %rd68, 32;
	add.s64 	%rd67, %rd67, 32;
	add.s64 	%rd66, %rd66, 32;
	setp.ne.s32 	%p3, %r44, 0;
	@%p3 bra 	$L__BB0_4;
	add.s32 	%r46, %r43, 1;
$L__BB0_6:
	setp.eq.s32 	%p4, %r1, 0;
	@%p4 bra 	$L__BB0_11;
	setp.eq.s32 	%p5, %r1, 1;
	@%p5 bra 	$L__BB0_9;
	add.s32 	%r32, %r46, %r5;
	mul.wide.s32 	%rd32, %r32, 8;
	add.s64 	%rd33, %rd3, %rd32;
	ld.global.f64 	%fd43, [%rd33];
	add.s32 	%r33, %r46, %r6;
	mul.wide.u32 	%rd34, %r33, 8;
	add.s64 	%rd35, %rd3, %rd34;
	ld.global.f64 	%fd44, [%rd35];
	add.f64 	%fd45, %fd43, %fd44;
	add.s32 	%r34, %r8, %r46;
	mul.wide.s32 	%rd36, %r34, 8;
	add.s64 	%rd37, %rd3, %rd36;
	ld.global.f64 	%fd46, [%rd37];
	add.f64 	%fd47, %fd45, %fd46;
	cvt.u64.u32 	%rd38, %r7;
	cvt.u64.u32 	%rd39, %r46;
	add.s64 	%rd40, %rd39, %rd38;
	shl.b64 	%rd41, %rd40, 3;
	add.s64 	%rd42, %rd3, %rd41;
	ld.global.f64 	%fd48, [%rd42+8];
	add.f64 	%fd49, %fd47, %fd48;
	add.s32 	%r35, %r7, %r46;
	mul.wide.u32 	%rd43, %r35, 8;
	add.s64 	%rd44, %rd2, %rd43;
	ld.global.f64 	%fd50, [%rd44];
	fma.rn.f64 	%fd51, %fd1, %fd50, %fd49;
	mul.f64 	%fd52, %fd51, 0d3FD0000000000000;
	add.s64 	%rd45, %rd1, %rd43;
	st.global.f64 	[%rd45], %fd52;
	ld.global.f64 	%fd53, [%rd33+8];
	cvt.u64.u32 	%rd46, %r6;
	add.s64 	%rd47, %rd39, %rd46;
	shl.b64 	%rd48, %rd47, 3;
	add.s64 	%rd49, %rd3, %rd48;
	ld.global.f64 	%fd54, [%rd49+8];
	add.f64 	%fd55, %fd53, %fd54;
	ld.global.f64 	%fd56, [%rd37+8];
	add.f64 	%fd57, %fd55, %fd56;
	add.s32 	%r46, %r46, 2;
	ld.global.f64 	%fd58, [%rd42+16];
	add.f64 	%fd59, %fd57, %fd58;
	add.s64 	%rd50, %rd2, %rd41;
	ld.global.f64 	%fd60, [%rd50+8];
	fma.rn.f64 	%fd61, %fd1, %fd60, %fd59;
	mul.f64 	%fd62, %fd61, 0d3FD0000000000000;
	add.s64 	%rd51, %rd1, %rd41;
	st.global.f64 	[%rd51+8], %fd62;
$L__BB0_9:
	setp.eq.s32 	%p6, %r2, 0;
	@%p6 bra 	$L__BB0_11;
	add.s32 	%r36, %r46, %r5;
	mul.wide.s32 	%rd52, %r36, 8;
	add.s64 	%rd53, %rd3, %rd52;
	ld.global.f64 	%fd63, [%rd53];
	add.s32 	%r37, %r46, %r6;
	mul.wide.u32 	%rd54, %r37, 8;
	add.s64 	%rd55, %rd3, %rd54;
	ld.global.f64 	%fd64, [%rd55];
	add.f64 	%fd65, %fd63, %fd64;
	add.s32 	%r38, %r8, %r46;
	mul.wide.s32 	%rd56, %r38, 8;
	add.s64 	%rd57, %rd3, %rd56;
	ld.global.f64 	%fd66, [%rd57];
	add.f64 	%fd67, %fd65, %fd66;
	cvt.u64.u32 	%rd58, %r7;
	cvt.u64.u32 	%rd59, %r46;
	add.s64 	%rd60, %rd59, %rd58;
	shl.b64 	%rd61, %rd60, 3;
	add.s64 	%rd62, %rd3, %rd61;
	ld.global.f64 	%fd68, [%rd62+8];
	add.f64 	%fd69, %fd67, %fd68;
	add.s32 	%r39, %r7, %r46;
	mul.wide.u32 	%rd63, %r39, 8;
	add.s64 	%rd64, %rd2, %rd63;
	ld.global.f64 	%fd70, [%rd64];
	fma.rn.f64 	%fd71, %fd1, %fd70, %fd69;
	mul.f64 	%fd72, %fd71, 0d3FD0000000000000;
	add.s64 	%rd65, %rd1, %rd63;
	st.global.f64 	[%rd65], %fd72;
$L__BB0_11:
	setp.ne.s32 	%p7, %r40, %r23;
	add.s32 	%r40, %r40, 1;
	@%p7 bra 	$L__BB0_2;
$L__BB0_12:
	ret;

}


// ===== COMPILED SASS (sm_100) =====

	.target	sm_100

	.elftype	@"ET_EXEC"


//--------------------- .note.nv.tkinfo           --------------------------
	.section	.note.nv.tkinfo,"",@"SHT_NOTE"
	.sectionflags	@"SHF_NOTE_NV_TKINFO"
	.tkinfo
        /*0018*/ 	.word	0x00000002
        /*0030*/ 	.string	""
        /*0030*/ 	.string	"ptxas"
        /*0030*/ 	.string	"Cuda compilation tools, release 13.0, V13.0.88"
        /*0030*/ 	.string	"Build cuda_13.0.r13.0/compiler.36424714_0"
        /*0030*/ 	.string	"-arch sm_100 -m 64 "



//--------------------- .note.nv.cuinfo           --------------------------
	.section	.note.nv.cuinfo,"",@"SHT_NOTE"
	.sectionflags	@"SHF_NOTE_NV_CUINFO"
        /*0018*/ 	.short	0x0002
        /*001a*/ 	.short	0x0064
        /*001c*/ 	.short	0x0082
	.zero		2


//--------------------- .nv.info                  --------------------------
	.section	.nv.info,"",@"SHT_CUDA_INFO"
	.align	4


	//----- nvinfo : EIATTR_REGCOUNT
	.align		4
        /*0000*/ 	.byte	0x04, 0x2f
        /*0002*/ 	.short	(.L_1 - .L_0)
	.align		4
.L_0:
        /*0004*/ 	.word	index@(_Z11jacobi_gpu1idiPdS_S_)
        /*0008*/ 	.word	0x00000020


	//----- nvinfo : EIATTR_FRAME_SIZE
	.align		4
.L_1:
        /*000c*/ 	.byte	0x04, 0x11
        /*000e*/ 	.short	(.L_3 - .L_2)
	.align		4
.L_2:
        /*0010*/ 	.word	index@(_Z11jacobi_gpu1idiPdS_S_)
        /*0014*/ 	.word	0x00000000


	//----- nvinfo : EIATTR_MIN_STACK_SIZE
	.align		4
.L_3:
        /*0018*/ 	.byte	0x04, 0x12
        /*001a*/ 	.short	(.L_5 - .L_4)
	.align		4
.L_4:
        /*001c*/ 	.word	index@(_Z11jacobi_gpu1idiPdS_S_)
        /*0020*/ 	.word	0x00000000
.L_5:


//--------------------- .nv.compat                --------------------------
	.section	.nv.compat,"",@"SHT_CUDA_COMPAT_INFO"
	.align	4
        /*0000*/ 	.byte	0x02, 0x09, 0x00, 0x00, 0x02, 0x02, 0x01, 0x00, 0x02, 0x05, 0x05, 0x00, 0x03, 0x07, 0x01, 0x01
        /*0010*/ 	.byte	0x02, 0x03, 0x00, 0x00, 0x02, 0x06, 0x01, 0x00, 0x04, 0x0b, 0x08, 0x00, 0x01, 0x00, 0x00, 0x00
        /*0020*/ 	.byte	0x00, 0x00, 0x00, 0x00


//--------------------- .nv.info._Z11jacobi_gpu1idiPdS_S_ --------------------------
	.section	.nv.info._Z11jacobi_gpu1idiPdS_S_,"",@"SHT_CUDA_INFO"
	.sectionflags	@""
	.align	4


	//----- nvinfo : EIATTR_CUDA_API_VERSION
	.align		4
        /*0000*/ 	.byte	0x04, 0x37
        /*0002*/ 	.short	(.L_7 - .L_6)
.L_6:
        /*0004*/ 	.word	0x00000082


	//----- nvinfo : EIATTR_KPARAM_INFO
	.align		4
.L_7:
        /*0008*/ 	.byte	0x04, 0x17
        /*000a*/ 	.short	(.L_9 - .L_8)
.L_8:
        /*000c*/ 	.word	0x00000000
        /*0010*/ 	.short	0x0005
        /*0012*/ 	.short	0x0028
        /*0014*/ 	.byte	0x00, 0xf5, 0x21, 0x00


	//----- nvinfo : EIATTR_KPARAM_INFO
	.align		4
.L_9:
        /*0018*/ 	.byte	0x04, 0x17
        /*001a*/ 	.short	(.L_11 - .L_10)
.L_10:
        /*001c*/ 	.word	0x00000000
        /*0020*/ 	.short	0x0004
        /*0022*/ 	.short	0x0020
        /*0024*/ 	.byte	0x00, 0xf5, 0x21, 0x00


	//----- nvinfo : EIATTR_KPARAM_INFO
	.align		4
.L_11:
        /*0028*/ 	.byte	0x04, 0x17
        /*002a*/ 	.short	(.L_13 - .L_12)
.L_12:
        /*002c*/ 	.word	0x00000000
        /*0030*/ 	.short	0x0003
        /*0032*/ 	.short	0x0018
        /*0034*/ 	.byte	0x00, 0xf5, 0x21, 0x00


	//----- nvinfo : EIATTR_KPARAM_INFO
	.align		4
.L_13:
        /*0038*/ 	.byte	0x04, 0x17
        /*003a*/ 	.short	(.L_15 - .L_14)
.L_14:
        /*003c*/ 	.word	0x00000000
        /*0040*/ 	.short	0x0002
        /*0042*/ 	.short	0x0010
        /*0044*/ 	.byte	0x00, 0xf0, 0x11, 0x00


	//----- nvinfo : EIATTR_KPARAM_INFO
	.align		4
.L_15:
        /*0048*/ 	.byte	0x04, 0x17
        /*004a*/ 	.short	(.L_17 - .L_16)
.L_16:
        /*004c*/ 	.word	0x00000000
        /*0050*/ 	.short	0x0001
        /*0052*/ 	.short	0x0008
        /*0054*/ 	.byte	0x00, 0xf0, 0x21, 0x00


	//----- nvinfo : EIATTR_KPARAM_INFO
	.align		4
.L_17:
        /*0058*/ 	.byte	0x04, 0x17
        /*005a*/ 	.short	(.L_19 - .L_18)
.L_18:
        /*005c*/ 	.word	0x00000000
        /*0060*/ 	.short	0x0000
        /*0062*/ 	.short	0x0000
        /*0064*/ 	.byte	0x00, 0xf0, 0x11, 0x00


	//----- nvinfo : EIATTR_SPARSE_MMA_MASK
	.align		4
.L_19:
        /*0068*/ 	.byte	0x03, 0x50
        /*006a*/ 	.short	0x0000


	//----- nvinfo : EIATTR_MAXREG_COUNT
	.align		4
        /*006c*/ 	.byte	0x03, 0x1b
        /*006e*/ 	.short	0x00ff


	//----- nvinfo : EIATTR_MERCURY_ISA_VERSION
	.align		4
        /*0070*/ 	.byte	0x03, 0x5f
        /*0072*/ 	.short	0x0101


	//----- nvinfo : EIATTR_VRC_CTA_INIT_COUNT
	.align		4
        /*0074*/ 	.byte	0x02, 0x4a
	.zero		1
	.zero		1


	//----- nvinfo : EIATTR_EXIT_INSTR_OFFSETS
	.align		4
        /*0078*/ 	.byte	0x04, 0x1c
        /*007a*/ 	.short	(.L_21 - .L_20)


	//   ....[0]....
.L_20:
        /*007c*/ 	.word	0x00000030


	//   ....[1]....
        /*0080*/ 	.word	0x00001090


	//----- nvinfo : EIATTR_CBANK_PARAM_SIZE
	.align		4
.L_21:
        /*0084*/ 	.byte	0x03, 0x19
        /*0086*/ 	.short	0x0030


	//----- nvinfo : EIATTR_PARAM_CBANK
	.align		4
        /*0088*/ 	.byte	0x04, 0x0a
        /*008a*/ 	.short	(.L_23 - .L_22)
	.align		4
.L_22:
        /*008c*/ 	.word	index@(.nv.constant0._Z11jacobi_gpu1idiPdS_S_)
        /*0090*/ 	.short	0x0380
        /*0092*/ 	.short	0x0030


	//----- nvinfo : EIATTR_SW_WAR
	.align		4
.L_23:
        /*0094*/ 	.byte	0x04, 0x36
        /*0096*/ 	.short	(.L_25 - .L_24)
.L_24:
        /*0098*/ 	.word	0x00000008
.L_25:


//--------------------- .nv.callgraph             --------------------------
	.section	.nv.callgraph,"",@"SHT_CUDA_CALLGRAPH"
	.align	4
	.sectionentsize	8
	.align		4
        /*0000*/ 	.word	0x00000000
	.align		4
        /*0004*/ 	.word	0xffffffff
	.align		4
        /*0008*/ 	.word	0x00000000
	.align		4
        /*000c*/ 	.word	0xfffffffe
	.align		4
        /*0010*/ 	.word	0x00000000
	.align		4
        /*0014*/ 	.word	0xfffffffd
	.align		4
        /*0018*/ 	.word	0x00000000
	.align		4
        /*001c*/ 	.word	0xfffffffc


//--------------------- .text._Z11jacobi_gpu1idiPdS_S_ --------------------------
	.section	.text._Z11jacobi_gpu1idiPdS_S_,"ax",@progbits
	.align	128
        .global         _Z11jacobi_gpu1idiPdS_S_
        .type           _Z11jacobi_gpu1idiPdS_S_,@function
        .size           _Z11jacobi_gpu1idiPdS_S_,(.L_x_6 - _Z11jacobi_gpu1idiPdS_S_)
        .other          _Z11jacobi_gpu1idiPdS_S_,@"STO_CUDA_ENTRY STV_DEFAULT"
_Z11jacobi_gpu1idiPdS_S_:
.text._Z11jacobi_gpu1idiPdS_S_:
[----:B------:R-:W-:Y:S08]  /*0000*/  LDC R1, c[0x0][0x37c] ;  /* 0x0000df00ff017b82 */ /* 0x000ff00000000800 */
[----:B------:R-:W0:Y:S02]  /*0010*/  LDC R0, c[0x0][0x380] ;  /* 0x0000e000ff007b82 */ /* 0x000e240000000800 */
[----:B0-----:R-:W-:-:S13]  /*0020*/  ISETP.GE.AND P0, PT, R0, 0x1, PT ;  /* 0x000000010000780c */ /* 0x001fda0003f06270 */
[----:B------:R-:W-:Y:S05]  /*0030*/  @!P0 EXIT ;  /* 0x000000000000894d */ /* 0x000fea0003800000 */
[----:B------:R-:W0:Y:S01]  /*0040*/  LDC.64 R2, c[0x0][0x388] ;  /* 0x0000e200ff027b82 */ /* 0x000e220000000a00 */
[----:B------:R-:W1:Y:S01]  /*0050*/  LDCU.64 UR24, c[0x0][0x358] ;  /* 0x00006b00ff1877ac */ /* 0x000e620008000a00 */
[----:B------:R-:W-:Y:S01]  /*0060*/  UMOV UR12, 0x1 ;  /* 0x00000001000c7882 */ /* 0x000fe20000000000 */
[----:B0-----:R-:W-:-:S10]  /*0070*/  DMUL R2, R2, R2 ;  /* 0x0000000202027228 */ /* 0x001fd40000000000 */
[----:B------:R-:W-:Y:S02]  /*0080*/  R2UR UR27, R3 ;  /* 0x00000000031b72ca */ /* 0x000fe400000e0000 */
[----:B------:R-:W-:Y:S02]  /*0090*/  R2UR UR26, R2 ;  /* 0x00000000021a72ca */ /* 0x000fe400000e0000 */
[C---:B------:R-:W-:Y:S02]  /*00a0*/  LOP3.LUT R2, R0.reuse, 0x7ffffffc, RZ, 0xc0, !PT ;  /* 0x7ffffffc00027812 */ /* 0x040fe400078ec0ff */
[----:B------:R-:W-:-:S03]  /*00b0*/  LOP3.LUT R0, R0, 0x3, RZ, 0xc0, !PT ;  /* 0x0000000300007812 */ /* 0x000fc600078ec0ff */
[----:B-1----:R-:W-:-:S08]  /*00c0*/  IMAD.MOV R2, RZ, RZ, -R2 ;  /* 0x000000ffff027224 */ /* 0x002fd000078e0a02 */
.L_x_4:
[----:B0-----:R-:W0:Y:S01]  /*00d0*/  LDCU UR37, c[0x0][0x380] ;  /* 0x00007000ff2577ac */ /* 0x001e220008000800 */
[----:B------:R-:W-:Y:S02]  /*00e0*/  UIADD3 UR16, UPT, UPT, UR12, -0x1, URZ ;  /* 0xffffffff0c107890 */ /* 0x000fe4000fffe0ff */
[----:B------:R-:W-:Y:S01]  /*00f0*/  UMOV UR4, UR12 ;  /* 0x0000000c00047c82 */ /* 0x000fe20008000000 */
[----:B------:R-:W-:Y:S01]  /*0100*/  UIADD3 UR12, UPT, UPT, UR12, 0x1, URZ ;  /* 0x000000010c0c7890 */ /* 0x000fe2000fffe0ff */
[----:B------:R-:W-:Y:S01]  /*0110*/  UMOV UR17, 0x1 ;  /* 0x0000000100117882 */ /* 0x000fe20000000000 */
[----:B0-----:R-:W-:Y:S02]  /*0120*/  UISETP.GE.U32.AND UP1, UPT, UR37, 0x4, UPT ;  /* 0x000000042500788c */ /* 0x001fe4000bf26070 */
[----:B------:R-:W-:Y:S02]  /*0130*/  UIMAD UR16, UR16, UR37, URZ ;  /* 0x00000025101072a4 */ /* 0x000fe4000f8e02ff */
[----:B------:R-:W-:-:S02]  /*0140*/  UISETP.NE.AND UP0, UPT, UR4, UR37, UPT ;  /* 0x000000250400728c */ /* 0x000fc4000bf05270 */
[----:B------:R-:W-:-:S04]  /*0150*/  ULEA UR15, UR37, UR16, 0x1 ;  /* 0x00000010250f7291 */ /* 0x000fc8000f8e08ff */
[----:B------:R-:W-:-:S04]  /*0160*/  UIADD3 UR13, UPT, UPT, UR15, -UR37, URZ ;  /* 0x800000250f0d7290 */ /* 0x000fc8000fffe0ff */
[----:B------:R-:W-:Y:S01]  /*0170*/  UIADD3 UR14, UPT, UPT, UR13, -0x1, URZ ;  /* 0xffffffff0d0e7890 */ /* 0x000fe2000fffe0ff */
[----:B-12---:R-:W-:Y:S11]  /*0180*/  BRA.U !UP1, `(.L_x_0) ;  /* 0x0000000509f87547 */ /* 0x006ff6000b800000 */
[----:B------:R-:W0:Y:S01]  /*0190*/  LDCU.64 UR34, c[0x0][0x398] ;  /* 0x00007300ff2277ac */ /* 0x000e220008000a00 */
[----:B------:R-:W-:Y:S01]  /*01a0*/  IMAD.MOV.U32 R3, RZ, RZ, R2 ;  /* 0x000000ffff037224 */ /* 0x000fe200078e0002 */
[----:B------:R-:W1:Y:S01]  /*01b0*/  LDCU.64 UR8, c[0x0][0x3a8] ;  /* 0x00007500ff0877ac */ /* 0x000e620008000a00 */
[----:B------:R-:W2:Y:S01]  /*01c0*/  LDCU.64 UR32, c[0x0][0x3a0] ;  /* 0x00007400ff2077ac */ /* 0x000ea20008000a00 */
[----:B------:R-:W-:Y:S01]  /*01d0*/  UMOV UR10, 0x10 ;  /* 0x00000010000a7882 */ /* 0x000fe20000000000 */
[----:B------:R-:W-:Y:S01]  /*01e0*/  UMOV UR11, 0x0 ;  /* 0x00000000000b7882 */ /* 0x000fe20000000000 */
[----:B------:R-:W-:Y:S01]  /*01f0*/  UIADD3 UR17, UPT, UPT, UR16, 0x1, URZ ;  /* 0x0000000110117890 */ /* 0x000fe2000fffe0ff */
[----:B------:R-:W3:Y:S01]  /*0200*/  LDCU.64 UR18, c[0x0][0x3a8] ;  /* 0x00007500ff1277ac */ /* 0x000ee20008000a00 */
[----:B0-----:R-:W-:Y:S02]  /*0210*/  UIMAD.WIDE.U32 UR6, UR13, 0x8, UR34 ;  /* 0x000000080d0678a5 */ /* 0x001fe4000f8e0022 */
[----:B-1----:R-:W-:-:S02]  /*0220*/  UIADD3 UR8, UP1, UPT, UR8, 0x10, URZ ;  /* 0x0000001008087890 */ /* 0x002fc4000ff3e0ff */
[----:B------:R-:W-:Y:S02]  /*0230*/  UIADD3 UR20, UP2, UPT, UR6, 0x20, URZ ;  /* 0x0000002006147890 */ /* 0x000fe4000ff5e0ff */
[----:B--2---:R-:W-:Y:S02]  /*0240*/  UIMAD.WIDE.U32 UR4, UR13, 0x8, UR32 ;  /* 0x000000080d0478a5 */ /* 0x004fe4000f8e0020 */
[----:B------:R-:W-:Y:S02]  /*0250*/  UIADD3.X UR9, UPT, UPT, URZ, UR9, URZ, UP1, !UPT ;  /* 0x00000009ff097290 */ /* 0x000fe40008ffe4ff */
[----:B------:R-:W-:Y:S01]  /*0260*/  UIADD3 UR21, UP1, UPT, UR4, 0x20, URZ ;  /* 0x0000002004157890 */ /* 0x000fe2000ff3e0ff */
[----:B------:R-:W-:Y:S01]  /*0270*/  IMAD.U32 R8, RZ, RZ, UR20 ;  /* 0x00000014ff087e24 */ /* 0x000fe2000f8e00ff */
[----:B------:R-:W-:Y:S02]  /*0280*/  UIADD3.X UR6, UPT, UPT, URZ, UR7, URZ, UP2, !UPT ;  /* 0x00000007ff067290 */ /* 0x000fe400097fe4ff */
[----:B------:R-:W-:-:S02]  /*0290*/  UIADD3.X UR4, UPT, UPT, URZ, UR5, URZ, UP1, !UPT ;  /* 0x00000005ff047290 */ /* 0x000fc40008ffe4ff */
[----:B------:R-:W-:Y:S01]  /*02a0*/  MOV R4, UR21 ;  /* 0x0000001500047c02 */ /* 0x000fe20008000f00 */
[----:B------:R-:W-:Y:S01]  /*02b0*/  UIADD3 UR36, UPT, UPT, UR15, 0x1, URZ ;  /* 0x000000010f247890 */ /* 0x000fe2000fffe0ff */
[----:B------:R-:W-:Y:S01]  /*02c0*/  MOV R9, UR6 ;  /* 0x0000000600097c02 */ /* 0x000fe20008000f00 */
[----:B------:R-:W-:Y:S01]  /*02d0*/  UIMAD.WIDE.U32 UR10, UR15, 0x8, UR10 ;  /* 0x000000080f0a78a5 */ /* 0x000fe2000f8e000a */
[----:B------:R-:W-:Y:S01]  /*02e0*/  IMAD.U32 R5, RZ, RZ, UR4 ;  /* 0x00000004ff057e24 */ /* 0x000fe2000f8e00ff */
[----:B------:R-:W-:Y:S01]  /*02f0*/  UMOV UR4, URZ ;  /* 0x000000ff00047c82 */ /* 0x000fe20008000000 */
[----:B---3--:R-:W-:-:S09]  /*0300*/  UMOV UR5, UR13 ;  /* 0x0000000d00057c82 */ /* 0x008fd20008000000 */
.L_x_1:
[----:B------:R-:W-:Y:S01]  /*0310*/  UMOV UR6, UR18 ;  /* 0x0000001200067c82 */ /* 0x000fe20008000000 */
[----:B------:R-:W-:Y:S01]  /*0320*/  UMOV UR7, UR19 ;  /* 0x0000001300077c82 */ /* 0x000fe20008000000 */
[----:B------:R-:W-:Y:S02]  /*0330*/  UIMAD.WIDE UR22, UR17, 0x8, UR8 ;  /* 0x00000008111678a5 */ /* 0x000fe4000f8e0208 */
[----:B------:R-:W-:-:S04]  /*0340*/  UIMAD.WIDE.U32 UR20, UR36, 0x8, UR6 ;  /* 0x00000008241478a5 */ /* 0x000fc8000f8e0006 */
[----:B0-----:R-:W-:Y:S02]  /*0350*/  IMAD.U32 R10, RZ, RZ, UR22 ;  /* 0x00000016ff0a7e24 */ /* 0x001fe4000f8e00ff */
[----:B------:R-:W-:Y:S01]  /*0360*/  IMAD.U32 R11, RZ, RZ, UR23 ;  /* 0x00000017ff0b7e24 */ /* 0x000fe2000f8e00ff */
[----:B------:R-:W-:Y:S01]  /*0370*/  MOV R12, UR20 ;  /* 0x00000014000c7c02 */ /* 0x000fe20008000f00 */
[----:B------:R-:W-:Y:S01]  /*0380*/  IMAD.U32 R13, RZ, RZ, UR21 ;  /* 0x00000015ff0d7e24 */ /* 0x000fe2000f8e00ff */
[----:B------:R-:W-:-:S03]  /*0390*/  UIMAD.WIDE UR20, UR5, 0x8, UR8 ;  /* 0x00000008051478a5 */ /* 0x000fc6000f8e0208 */
[----:B------:R-:W2:Y:S04]  /*03a0*/  LDG.E.64 R10, desc[UR24][R10.64+-0x10] ;  /* 0xfffff0180a0a7981 */ /* 0x000ea8000c1e1b00 */
[----:B------:R-:W2:Y:S01]  /*03b0*/  LDG.E.64 R12, desc[UR24][R12.64] ;  /* 0x000000180c0c7981 */ /* 0x000ea2000c1e1b00 */
[----:B------:R-:W-:Y:S01]  /*03c0*/  IMAD.U32 R16, RZ, RZ, UR20 ;  /* 0x00000014ff107e24 */ /* 0x000fe2000f8e00ff */
[----:B------:R-:W-:Y:S01]  /*03d0*/  MOV R17, UR21 ;  /* 0x0000001500117c02 */ /* 0x000fe20008000f00 */
[----:B------:R-:W-:Y:S02]  /*03e0*/  UIMAD.WIDE.U32 UR28, UR13, 0x8, UR6 ;  /* 0x000000080d1c78a5 */ /* 0x000fe4000f8e0006 */
[----:B------:R-:W-:-:S03]  /*03f0*/  UIADD3 UR6, UPT, UPT, UR5, 0x1, URZ ;  /* 0x0000000105067890 */ /* 0x000fc6000fffe0ff */
[----:B------:R-:W3:Y:S01]  /*0400*/  LDG.E.64 R16, desc[UR24][R16.64+-0x10] ;  /* 0xfffff01810107981 */ /* 0x000ee2000c1e1b00 */
[----:B------:R-:W-:Y:S01]  /*0410*/  IMAD.U32 R14, RZ, RZ, UR28 ;  /* 0x0000001cff0e7e24 */ /* 0x000fe2000f8e00ff */
[----:B------:R-:W-:Y:S01]  /*0420*/  UIMAD.WIDE.U32 UR30, UR6, 0x8, UR34 ;  /* 0x00000008061e78a5 */ /* 0x000fe2000f8e0022 */
[----:B------:R-:W-:-:S06]  /*0430*/  IMAD.U32 R15, RZ, RZ, UR29 ;  /* 0x0000001dff0f7e24 */ /* 0x000fcc000f8e00ff */
[----:B------:R-:W4:Y:S01]  /*0440*/  LDG.E.64 R14, desc[UR24][R14.64+0x10] ;  /* 0x000010180e0e7981 */ /* 0x000f22000c1e1b00 */
[----:B------:R-:W-:Y:S01]  /*0450*/  MOV R18, UR30 ;  /* 0x0000001e00127c02 */ /* 0x000fe20008000f00 */
[----:B------:R-:W-:-:S05]  /*0460*/  IMAD.U32 R19, RZ, RZ, UR31 ;  /* 0x0000001fff137e24 */ /* 0x000fca000f8e00ff */
[----:B------:R-:W5:Y:S01]  /*0470*/  LDG.E.64 R6, desc[UR24][R18.64] ;  /* 0x0000001812067981 */ /* 0x000f62000c1e1b00 */
[----:B------:R-:W-:Y:S01]  /*0480*/  UIADD3 UR30, UP1, UPT, UR10, UR18, URZ ;  /* 0x000000120a1e7290 */ /* 0x000fe2000ff3e0ff */
[----:B------:R-:W-:Y:S01]  /*0490*/  MOV R24, UR22 ;  /* 0x0000001600187c02 */ /* 0x000fe20008000f00 */
[----:B------:R-:W-:Y:S01]  /*04a0*/  UIMAD.WIDE.U32 UR6, UR6, 0x8, UR32 ;  /* 0x00000008060678a5 */ /* 0x000fe2000f8e0020 */
[----:B------:R-:W-:Y:S01]  /*04b0*/  IMAD.U32 R25, RZ, RZ, UR23 ;  /* 0x00000017ff197e24 */ /* 0x000fe2000f8e00ff */
[----:B------:R-:W-:-:S04]  /*04c0*/  UIADD3.X UR31, UPT, UPT, UR11, UR19, URZ, UP1, !UPT ;  /* 0x000000130b1f7290 */ /* 0x000fc80008ffe4ff */
[----:B------:R-:W-:Y:S02]  /*04d0*/  IMAD.U32 R22, RZ, RZ, UR6 ;  /* 0x00000006ff167e24 */ /* 0x000fe4000f8e00ff */
[----:B------:R-:W-:Y:S01]  /*04e0*/  IMAD.U32 R23, RZ, RZ, UR7 ;  /* 0x00000007ff177e24 */ /* 0x000fe2000f8e00ff */
[----:B------:R-:W-:Y:S01]  /*04f0*/  MOV R26, UR20 ;  /* 0x00000014001a7c02 */ /* 0x000fe20008000f00 */
[----:B------:R-:W-:Y:S01]  /*0500*/  IMAD.U32 R27, RZ, RZ, UR21 ;  /* 0x00000015ff1b7e24 */ /* 0x000fe2000f8e00ff */
[----:B------:R-:W-:Y:S01]  /*0510*/  MOV R28, UR28 ;  /* 0x0000001c001c7c02 */ /* 0x000fe20008000f00 */
[----:B------:R-:W-:Y:S01]  /*0520*/  IMAD.U32 R29, RZ, RZ, UR29 ;  /* 0x0000001dff1d7e24 */ /* 0x000fe2000f8e00ff */
[----:B--2---:R-:W-:-:S08]  /*0530*/  DADD R10, R10, R12 ;  /* 0x000000000a0a7229 */ /* 0x004fd0000000000c */
[----:B---3--:R-:W-:-:S08]  /*0540*/  DADD R10, R10, R16 ;  /* 0x000000000a0a7229 */ /* 0x008fd00000000010 */
[----:B----4-:R-:W-:-:S08]  /*0550*/  DADD R10, R10, R14 ;  /* 0x000000000a0a7229 */ /* 0x010fd0000000000e */
[----:B-----5:R-:W-:Y:S01]  /*0560*/  DFMA R10, R6, UR26, R10 ;  /* 0x0000001a060a7c2b */ /* 0x020fe2000800000a */
[----:B------:R-:W-:Y:S01]  /*0570*/  IMAD.U32 R6, RZ, RZ, UR30 ;  /* 0x0000001eff067e24 */ /* 0x000fe2000f8e00ff */
[----:B------:R-:W-:-:S06]  /*0580*/  MOV R7, UR31 ;  /* 0x0000001f00077c02 */ /* 0x000fcc0008000f00 */
[----:B------:R-:W-:-:S07]  /*0590*/  DMUL R20, R10, 0.25 ;  /* 0x3fd000000a147828 */ /* 0x000fce0000000000 */
[----:B------:R0:W-:Y:S04]  /*05a0*/  STG.E.64 desc[UR24][R22.64], R20 ;  /* 0x0000001416007986 */ /* 0x0001e8000c101b18 */
[----:B------:R-:W2:Y:S04]  /*05b0*/  LDG.E.64 R16, desc[UR24][R24.64+-0x8] ;  /* 0xfffff81818107981 */ /* 0x000ea8000c1e1b00 */
[----:B------:R-:W2:Y:S04]  /*05c0*/  LDG.E.64 R18, desc[UR24][R6.64] ;  /* 0x0000001806127981 */ /* 0x000ea8000c1e1b00 */
[----:B------:R-:W3:Y:S04]  /*05d0*/  LDG.E.64 R12, desc[UR24][R26.64+-0x8] ;  /* 0xfffff8181a0c7981 */ /* 0x000ee8000c1e1b00 */
[----:B------:R-:W4:Y:S04]  /*05e0*/  LDG.E.64 R10, desc[UR24][R28.64+0x18] ;  /* 0x000018181c0a7981 */ /* 0x000f28000c1e1b00 */
[----:B------:R-:W5:Y:S01]  /*05f0*/  LDG.E.64 R14, desc[UR24][R8.64+-0x10] ;  /* 0xfffff018080e7981 */ /* 0x000f62000c1e1b00 */
[----:B0-----:R-:W-:Y:S01]  /*0600*/  MOV R22, UR22 ;  /* 0x0000001600167c02 */ /* 0x001fe20008000f00 */
[----:B------:R-:W-:Y:S01]  /*0610*/  IMAD.U32 R23, RZ, RZ, UR23 ;  /* 0x00000017ff177e24 */ /* 0x000fe2000f8e00ff */
[----:B--2---:R-:W-:-:S08]  /*0620*/  DADD R16, R16, R18 ;  /* 0x0000000010107229 */ /* 0x004fd00000000012 */
[----:B---3--:R-:W-:-:S08]  /*0630*/  DADD R12, R16, R12 ;  /* 0x00000000100c7229 */ /* 0x008fd0000000000c */
[----:B----4-:R-:W-:-:S08]  /*0640*/  DADD R10, R12, R10 ;  /* 0x000000000c0a7229 */ /* 0x010fd0000000000a */
[----:B-----5:R-:W-:-:S08]  /*0650*/  DFMA R10, R14, UR26, R10 ;  /* 0x0000001a0e0a7c2b */ /* 0x020fd0000800000a */
[----:B------:R-:W-:Y:S01]  /*0660*/  DMUL R12, R10, 0.25 ;  /* 0x3fd000000a0c7828 */ /* 0x000fe20000000000 */
[----:B------:R-:W-:Y:S01]  /*0670*/  MOV R10, R4 ;  /* 0x00000004000a7202 */ /* 0x000fe20000000f00 */
[----:B------:R-:W-:Y:S01]  /*0680*/  IMAD.MOV.U32 R11, RZ, RZ, R5 ;  /* 0x000000ffff0b7224 */ /* 0x000fe200078e0005 */
[----:B------:R-:W-:Y:S01]  /*0690*/  MOV R16, UR20 ;  /* 0x0000001400107c02 */ /* 0x000fe20008000f00 */
[----:B------:R-:W-:-:S03]  /*06a0*/  IMAD.U32 R17, RZ, RZ, UR21 ;  /* 0x00000015ff117e24 */ /* 0x000fc6000f8e00ff */
[----:B------:R0:W-:Y:S04]  /*06b0*/  STG.E.64 desc[UR24][R10.64+-0x10], R12 ;  /* 0xfffff00c0a007986 */ /* 0x0001e8000c101b18 */
[----:B------:R-:W2:Y:S04]  /*06c0*/  LDG.E.64 R4, desc[UR24][R22.64] ;  /* 0x0000001816047981 */ /* 0x000ea8000c1e1b00 */
[----:B------:R-:W2:Y:S01]  /*06d0*/  LDG.E.64 R14, desc[UR24][R6.64+0x8] ;  /* 0x00000818060e7981 */ /* 0x000ea2000c1e1b00 */
[----:B------:R-:W-:Y:S01]  /*06e0*/  MOV R18, UR28 ;  /* 0x0000001c00127c02 */ /* 0x000fe20008000f00 */
[----:B------:R-:W-:-:S02]  /*06f0*/  IMAD.U32 R19, RZ, RZ, UR29 ;  /* 0x0000001dff137e24 */ /* 0x000fc4000f8e00ff */
[----:B------:R-:W3:Y:S04]  /*0700*/  LDG.E.64 R16, desc[UR24][R16.64] ;  /* 0x0000001810107981 */ /* 0x000ee8000c1e1b00 */
[----:B------:R-:W4:Y:S04]  /*0710*/  LDG.E.64 R18, desc[UR24][R18.64+0x20] ;  /* 0x0000201812127981 */ /* 0x000f28000c1e1b00 */
[----:B------:R-:W5:Y:S01]  /*0720*/  LDG.E.64 R20, desc[UR24][R8.64+-0x8] ;  /* 0xfffff81808147981 */ /* 0x000f62000c1e1b00 */
[----:B--2---:R-:W-:-:S08]  /*0730*/  DADD R4, R4, R14 ;  /* 0x0000000004047229 */ /* 0x004fd0000000000e */
[----:B---3--:R-:W-:-:S08]  /*0740*/  DADD R4, R4, R16 ;  /* 0x0000000004047229 */ /* 0x008fd00000000010 */
[----:B----4-:R-:W-:-:S08]  /*0750*/  DADD R4, R4, R18 ;  /* 0x0000000004047229 */ /* 0x010fd00000000012 */
[----:B-----5:R-:W-:Y:S01]  /*0760*/  DFMA R4, R20, UR26, R4 ;  /* 0x0000001a14047c2b */ /* 0x020fe20008000004 */
[----:B------:R-:W-:Y:S01]  /*0770*/  MOV R20, UR22 ;  /* 0x0000001600147c02 */ /* 0x000fe20008000f00 */
[----:B------:R-:W-:-:S06]  /*0780*/  IMAD.U32 R21, RZ, RZ, UR23 ;  /* 0x00000017ff157e24 */ /* 0x000fcc000f8e00ff */
[----:B------:R-:W-:Y:S01]  /*0790*/  DMUL R4, R4, 0.25 ;  /* 0x3fd0000004047828 */ /* 0x000fe20000000000 */
[----:B------:R-:W-:Y:S01]  /*07a0*/  MOV R14, UR20 ;  /* 0x00000014000e7c02 */ /* 0x000fe20008000f00 */
[----:B------:R-:W-:-:S05]  /*07b0*/  IMAD.U32 R15, RZ, RZ, UR21 ;  /* 0x00000015ff0f7e24 */ /* 0x000fca000f8e00ff */
[----:B------:R1:W-:Y:S04]  /*07c0*/  STG.E.64 desc[UR24][R10.64+-0x8], R4 ;  /* 0xfffff8040a007986 */ /* 0x0003e8000c101b18 */
[----:B------:R-:W2:Y:S04]  /*07d0*/  LDG.E.64 R6, desc[UR24][R6.64+0x10] ;  /* 0x0000101806067981 */ /* 0x000ea8000c1e1b00 */
[----:B0-----:R-:W2:Y:S01]  /*07e0*/  LDG.E.64 R12, desc[UR24][R20.64+0x8] ;  /* 0x00000818140c7981 */ /* 0x001ea2000c1e1b00 */
[----:B------:R-:W-:Y:S01]  /*07f0*/  MOV R16, UR28 ;  /* 0x0000001c00107c02 */ /* 0x000fe20008000f00 */
[----:B------:R-:W-:-:S02]  /*0800*/  IMAD.U32 R17, RZ, RZ, UR29 ;  /* 0x0000001dff117e24 */ /* 0x000fc4000f8e00ff */
[----:B------:R-:W3:Y:S04]  /*0810*/  LDG.E.64 R14, desc[UR24][R14.64+0x8] ;  /* 0x000008180e0e7981 */ /* 0x000ee8000c1e1b00 */
[----:B------:R-:W4:Y:S04]  /*0820*/  LDG.E.64 R16, desc[UR24][R16.64+0x28] ;  /* 0x0000281810107981 */ /* 0x000f28000c1e1b00 */
[----:B------:R0:W5:Y:S01]  /*0830*/  LDG.E.64 R18, desc[UR24][R8.64] ;  /* 0x0000001808127981 */ /* 0x000162000c1e1b00 */
[----:B------:R-:W-:Y:S01]  /*0840*/  IADD3 R3, PT, PT, R3, 0x4, RZ ;  /* 0x0000000403037810 */ /* 0x000fe20007ffe0ff */
[----:B------:R-:W-:Y:S01]  /*0850*/  UIADD3 UR18, UP1, UPT, UR18, 0x20, URZ ;  /* 0x0000002012127890 */ /* 0x000fe2000ff3e0ff */
[----:B-1----:R-:W-:Y:S01]  /*0860*/  IADD3 R4, P1, PT, R10, 0x20, RZ ;  /* 0x000000200a047810 */ /* 0x002fe20007f3e0ff */
[----:B------:R-:W-:Y:S01]  /*0870*/  UIADD3 UR4, UPT, UPT, UR4, 0x4, URZ ;  /* 0x0000000404047890 */ /* 0x000fe2000fffe0ff */
[----:B------:R-:W-:Y:S01]  /*0880*/  ISETP.NE.AND P0, PT, R3, RZ, PT ;  /* 0x000000ff0300720c */ /* 0x000fe20003f05270 */
[----:B------:R-:W-:-:S02]  /*0890*/  UIADD3 UR5, UPT, UPT, UR5, 0x4, URZ ;  /* 0x0000000405057890 */ /* 0x000fc4000fffe0ff */
[----:B------:R-:W-:Y:S01]  /*08a0*/  UIADD3 UR17, UPT, UPT, UR17, 0x4, URZ ;  /* 0x0000000411117890 */ /* 0x000fe2000fffe0ff */
[----:B------:R-:W-:Y:S01]  /*08b0*/  IMAD.X R5, RZ, RZ, R11, P1 ;  /* 0x000000ffff057224 */ /* 0x000fe200008e060b */
[----:B0-----:R-:W-:Y:S01]  /*08c0*/  IADD3 R8, P2, PT, R8, 0x20, RZ ;  /* 0x0000002008087810 */ /* 0x001fe20007f5e0ff */
[----:B------:R-:W-:-:S03]  /*08d0*/  UIADD3.X UR19, UPT, UPT, URZ, UR19, URZ, UP1, !UPT ;  /* 0x00000013ff137290 */ /* 0x000fc60008ffe4ff */
[----:B------:R-:W-:Y:S01]  /*08e0*/  IADD3.X R9, PT, PT, RZ, R9, RZ, P2, !PT ;  /* 0x00000009ff097210 */ /* 0x000fe200017fe4ff */
[----:B--2---:R-:W-:-:S08]  /*08f0*/  DADD R12, R12, R6 ;  /* 0x000000000c0c7229 */ /* 0x004fd00000000006 */
[----:B---3--:R-:W-:-:S08]  /*0900*/  DADD R12, R12, R14 ;  /* 0x000000000c0c7229 */ /* 0x008fd0000000000e */
[----:B----4-:R-:W-:-:S08]  /*0910*/  DADD R12, R12, R16 ;  /* 0x000000000c0c7229 */ /* 0x010fd00000000010 */
[----:B-----5:R-:W-:-:S08]  /*0920*/  DFMA R12, R18, UR26, R12 ;  /* 0x0000001a120c7c2b */ /* 0x020fd0000800000c */
[----:B------:R-:W-:-:S07]  /*0930*/  DMUL R12, R12, 0.25 ;  /* 0x3fd000000c0c7828 */ /* 0x000fce0000000000 */
[----:B------:R0:W-:Y:S01]  /*0940*/  STG.E.64 desc[UR24][R10.64], R12 ;  /* 0x0000000c0a007986 */ /* 0x0001e2000c101b18 */
[----:B------:R-:W-:Y:S05]  /*0950*/  @P0 BRA `(.L_x_1) ;  /* 0xfffffff8006c0947 */ /* 0x000fea000383ffff */
[----:B------:R-:W-:-:S12]  /*0960*/  UIADD3 UR17, UPT, UPT, UR4, 0x1, URZ ;  /* 0x0000000104117890 */ /* 0x000fd8000fffe0ff */
.L_x_0:
[----:B------:R-:W-:-:S13]  /*0970*/  ISETP.NE.AND P0, PT, R0, RZ, PT ;  /* 0x000000ff0000720c */ /* 0x000fda0003f05270 */
[----:B------:R-:W-:Y:S05]  /*0980*/  @!P0 BRA `(.L_x_2) ;  /* 0x0000000400bc8947 */ /* 0x000fea0003800000 */
[----:B------:R-:W-:Y:S01]  /*0990*/  ISETP.NE.AND P0, PT, R0, 0x1, PT ;  /* 0x000000010000780c */ /* 0x000fe20003f05270 */
[----:B------:R-:W-:-:S12]  /*09a0*/  ULOP3.LUT UP1, URZ, UR37, 0x1, URZ, 0xc0, !UPT ;  /* 0x0000000125ff7892 */ /* 0x000fd8000f82c0ff */
[----:B------:R-:W-:Y:S05]  /*09b0*/  @!P0 BRA `(.L_x_3) ;  /* 0x0000000400108947 */ /* 0x000fea0003800000 */
[----:B------:R-:W1:Y:S01]  /*09c0*/  LDCU.128 UR8, c[0x0][0x3a0] ;  /* 0x00007400ff0877ac */ /* 0x000e620008000c00 */
[----:B------:R-:W2:Y:S01]  /*09d0*/  LDCU.128 UR4, c[0x0][0x3a0] ;  /* 0x00007400ff0477ac */ /* 0x000ea20008000c00 */
[----:B------:R-:W-:Y:S02]  /*09e0*/  UIADD3 UR20, UPT, UPT, UR15, UR17, URZ ;  /* 0x000000110f147290 */ /* 0x000fe4000fffe0ff */
[----:B------:R-:W-:Y:S02]  /*09f0*/  UIADD3 UR18, UPT, UPT, UR16, UR17, URZ ;  /* 0x0000001110127290 */ /* 0x000fe4000fffe0ff */
[----:B------:R-:W-:Y:S02]  /*0a00*/  UIADD3 UR28, UPT, UPT, UR14, UR17, URZ ;  /* 0x000000110e1c7290 */ /* 0x000fe4000fffe0ff */
[----:B------:R-:W-:Y:S01]  /*0a10*/  UIADD3 UR29, UP2, UPT, UR13, UR17, URZ ;  /* 0x000000110d1d7290 */ /* 0x000fe2000ff5e0ff */
[----:B------:R-:W3:Y:S01]  /*0a20*/  LDCU.64 UR22, c[0x0][0x398] ;  /* 0x00007300ff1677ac */ /* 0x000ee20008000a00 */
[----:B-1----:R-:W-:-:S02]  /*0a30*/  UIMAD.WIDE.U32 UR20, UR20, 0x8, UR10 ;  /* 0x00000008141478a5 */ /* 0x002fc4000f8e000a */
[----:B------:R-:W-:Y:S02]  /*0a40*/  UIMAD.WIDE UR18, UR18, 0x8, UR10 ;  /* 0x00000008121278a5 */ /* 0x000fe4000f8e020a */
[----:B------:R-:W-:Y:S02]  /*0a50*/  UIMAD.WIDE UR10, UR28, 0x8, UR10 ;  /* 0x000000081c0a78a5 */ /* 0x000fe4000f8e020a */
[----:B0-----:R-:W-:Y:S01]  /*0a60*/  IMAD.U32 R12, RZ, RZ, UR20 ;  /* 0x00000014ff0c7e24 */ /* 0x001fe2000f8e00ff */
[----:B------:R-:W-:Y:S01]  /*0a70*/  MOV R13, UR21 ;  /* 0x00000015000d7c02 */ /* 0x000fe20008000f00 */
[----:B------:R-:W-:Y:S01]  /*0a80*/  IMAD.U32 R8, RZ, RZ, UR18 ;  /* 0x00000012ff087e24 */ /* 0x000fe2000f8e00ff */
[----:B------:R-:W-:Y:S01]  /*0a90*/  MOV R9, UR19 ;  /* 0x0000001300097c02 */ /* 0x000fe20008000f00 */
[----:B------:R-:W-:Y:S02]  /*0aa0*/  UIADD3.X UR30, UPT, UPT, URZ, URZ, URZ, UP2, !UPT ;  /* 0x000000ffff1e7290 */ /* 0x000fe400097fe4ff */
[----:B------:R-:W-:Y:S01]  /*0ab0*/  USHF.L.U32 UR28, UR29, 0x3, URZ ;  /* 0x000000031d1c7899 */ /* 0x000fe200080006ff */
[----:B------:R-:W4:Y:S01]  /*0ac0*/  LDG.E.64 R12, desc[UR24][R12.64] ;  /* 0x000000180c0c7981 */ /* 0x000f22000c1e1b00 */
[----:B------:R-:W-:-:S02]  /*0ad0*/  USHF.L.U64.HI UR19, UR29, 0x3, UR30 ;  /* 0x000000031d137899 */ /* 0x000fc4000801021e */
[----:B--2---:R-:W-:Y:S01]  /*0ae0*/  UIADD3 UR20, UP2, UPT, UR28, UR6, URZ ;  /* 0x000000061c147290 */ /* 0x004fe2000ff5e0ff */
[----:B------:R-:W4:Y:S01]  /*0af0*/  LDG.E.64 R10, desc[UR24][R8.64] ;  /* 0x00000018080a7981 */ /* 0x000f22000c1e1b00 */
[----:B------:R-:W-:Y:S01]  /*0b00*/  IMAD.U32 R4, RZ, RZ, UR10 ;  /* 0x0000000aff047e24 */ /* 0x000fe2000f8e00ff */
[----:B------:R-:W-:Y:S01]  /*0b10*/  MOV R5, UR11 ;  /* 0x0000000b00057c02 */ /* 0x000fe20008000f00 */
[----:B------:R-:W-:Y:S02]  /*0b20*/  UIADD3.X UR10, UPT, UPT, UR19, UR7, URZ, UP2, !UPT ;  /* 0x00000007130a7290 */ /* 0x000fe400097fe4ff */
[----:B------:R-:W-:Y:S02]  /*0b30*/  UIADD3 UR18, UPT, UPT, UR13, UR17, URZ ;  /* 0x000000110d127290 */ /* 0x000fe4000fffe0ff */
[----:B------:R-:W2:Y:S01]  /*0b40*/  LDG.E.64 R14, desc[UR24][R4.64] ;  /* 0x00000018040e7981 */ /* 0x000ea2000c1e1b00 */
[----:B------:R-:W-:Y:S01]  /*0b50*/  IMAD.U32 R6, RZ, RZ, UR20 ;  /* 0x00000014ff067e24 */ /* 0x000fe2000f8e00ff */
[----:B------:R-:W-:Y:S01]  /*0b60*/  MOV R7, UR10 ;  /* 0x0000000a00077c02 */ /* 0x000fe20008000f00 */
[----:B---3--:R-:W-:-:S04]  /*0b70*/  UIMAD.WIDE.U32 UR10, UR18, 0x8, UR22 ;  /* 0x00000008120a78a5 */ /* 0x008fc8000f8e0016 */
[----:B------:R-:W3:Y:S02]  /*0b80*/  LDG.E.64 R16, desc[UR24][R6.64+0x8] ;  /* 0x0000081806107981 */ /* 0x000ee4000c1e1b00 */
[----:B------:R-:W-:Y:S01]  /*0b90*/  IMAD.U32 R18, RZ, RZ, UR10 ;  /* 0x0000000aff127e24 */ /* 0x000fe2000f8e00ff */
[----:B------:R-:W-:-:S06]  /*0ba0*/  MOV R19, UR11 ;  /* 0x0000000b00137c02 */ /* 0x000fcc0008000f00 */
[----:B------:R-:W5:Y:S01]  /*0bb0*/  LDG.E.64 R18, desc[UR24][R18.64] ;  /* 0x0000001812127981 */ /* 0x000f62000c1e1b00 */
[----:B------:R-:W-:-:S04]  /*0bc0*/  UIADD3 UR10, UP2, UPT, UR15, UR17, URZ ;  /* 0x000000110f0a7290 */ /* 0x000fc8000ff5e0ff */
[----:B------:R-:W-:Y:S02]  /*0bd0*/  UIADD3.X UR11, UPT, UPT, URZ, URZ, URZ, UP2, !UPT ;  /* 0x000000ffff0b7290 */ /* 0x000fe400097fe4ff */
[----:B------:R-:W-:Y:S02]  /*0be0*/  ULEA UR6, UP3, UR10, UR6, 0x3 ;  /* 0x000000060a067291 */ /* 0x000fe4000f8618ff */
[----:B------:R-:W-:Y:S02]  /*0bf0*/  UIMAD.WIDE.U32 UR8, UR18, 0x8, UR8 ;  /* 0x00000008120878a5 */ /* 0x000fe4000f8e0008 */
[----:B------:R-:W-:-:S05]  /*0c00*/  ULEA.HI.X UR7, UR10, UR7, UR11, 0x3, UP3 ;  /* 0x000000070a077291 */ /* 0x000fca00098f1c0b */
[----:B------:R-:W0:Y:S01]  /*0c10*/  LDCU.64 UR10, c[0x0][0x398] ;  /* 0x00007300ff0a77ac */ /* 0x000e220008000a00 */
[----:B----4-:R-:W-:-:S08]  /*0c20*/  DADD R10, R10, R12 ;  /* 0x000000000a0a7229 */ /* 0x010fd0000000000c */
[----:B--2---:R-:W-:-:S08]  /*0c30*/  DADD R10, R10, R14 ;  /* 0x000000000a0a7229 */ /* 0x004fd0000000000e */
[----:B---3--:R-:W-:-:S08]  /*0c40*/  DADD R10, R10, R16 ;  /* 0x000000000a0a7229 */ /* 0x008fd00000000010 */
[----:B-----5:R-:W-:Y:S01]  /*0c50*/  DFMA R10, R18, UR26, R10 ;  /* 0x0000001a120a7c2b */ /* 0x020fe2000800000a */
[----:B------:R-:W-:Y:S01]  /*0c60*/  IMAD.U32 R16, RZ, RZ, UR6 ;  /* 0x00000006ff107e24 */ /* 0x000fe2000f8e00ff */
[----:B------:R-:W-:Y:S01]  /*0c70*/  MOV R19, UR9 ;  /* 0x0000000900137c02 */ /* 0x000fe20008000f00 */
[----:B------:R-:W-:Y:S01]  /*0c80*/  IMAD.U32 R18, RZ, RZ, UR8 ;  /* 0x00000008ff127e24 */ /* 0x000fe2000f8e00ff */
[----:B------:R-:W-:-:S04]  /*0c90*/  MOV R17, UR7 ;  /* 0x0000000700117c02 */ /* 0x000fc80008000f00 */
[----:B------:R-:W-:-:S07]  /*0ca0*/  DMUL R10, R10, 0.25 ;  /* 0x3fd000000a0a7828 */ /* 0x000fce0000000000 */
[----:B------:R1:W-:Y:S04]  /*0cb0*/  STG.E.64 desc[UR24][R18.64], R10 ;  /* 0x0000000a12007986 */ /* 0x0003e8000c101b18 */
[----:B------:R-:W2:Y:S04]  /*0cc0*/  LDG.E.64 R8, desc[UR24][R8.64+0x8] ;  /* 0x0000081808087981 */ /* 0x000ea8000c1e1b00 */
[----:B------:R-:W2:Y:S01]  /*0cd0*/  LDG.E.64 R12, desc[UR24][R16.64+0x8] ;  /* 0x00000818100c7981 */ /* 0x000ea2000c1e1b00 */
[----:B0-----:R-:W-:-:S03]  /*0ce0*/  UIADD3 UR6, UP2, UPT, UR28, UR10, URZ ;  /* 0x0000000a1c067290 */ /* 0x001fc6000ff5e0ff */
[----:B------:R-:W3:Y:S01]  /*0cf0*/  LDG.E.64 R4, desc[UR24][R4.64+0x8] ;  /* 0x0000081804047981 */ /* 0x000ee2000c1e1b00 */
[----:B------:R-:W-:-:S03]  /*0d00*/  UIADD3.X UR7, UPT, UPT, UR19, UR11, URZ, UP2, !UPT ;  /* 0x0000000b13077290 */ /* 0x000fc600097fe4ff */
[----:B------:R-:W4:Y:S01]  /*0d10*/  LDG.E.64 R6, desc[UR24][R6.64+0x10] ;  /* 0x0000101806067981 */ /* 0x000f22000c1e1b00 */
[----:B------:R-:W-:Y:S02]  /*0d20*/  IMAD.U32 R14, RZ, RZ, UR6 ;  /* 0x00000006ff0e7e24 */ /* 0x000fe4000f8e00ff */
[----:B------:R-:W-:-:S06]  /*0d30*/  MOV R15, UR7 ;  /* 0x00000007000f7c02 */ /* 0x000fcc0008000f00 */
[----:B------:R-:W5:Y:S01]  /*0d40*/  LDG.E.64 R14, desc[UR24][R14.64+0x8] ;  /* 0x000008180e0e7981 */ /* 0x000f62000c1e1b00 */
[----:B------:R-:W-:-:S04]  /*0d50*/  UIADD3 UR4, UP2, UPT, UR28, UR4, URZ ;  /* 0x000000041c047290 */ /* 0x000fc8000ff5e0ff */
[----:B------:R-:W-:Y:S02]  /*0d60*/  UIADD3.X UR5, UPT, UPT, UR19, UR5, URZ, UP2, !UPT ;  /* 0x0000000513057290 */ /* 0x000fe400097fe4ff */
[----:B------:R-:W-:Y:S01]  /*0d70*/  UIADD3 UR17, UPT, UPT, UR17, 0x2, URZ ;  /* 0x0000000211117890 */ /* 0x000fe2000fffe0ff */
        /* <DEDUP_REMOVED lines=8> */
.L_x_3:
[----:B------:R-:W-:Y:S05]  /*0e00*/  BRA.U !UP1, `(.L_x_2) ;  /* 0x00000001099c7547 */ /* 0x000fea000b800000 */
[----:B------:R-:W2:Y:S01]  /*0e10*/  LDCU.128 UR4, c[0x0][0x3a0] ;  /* 0x00007400ff0477ac */ /* 0x000ea20008000c00 */
[----:B------:R-:W3:Y:S01]  /*0e20*/  LDCU.64 UR20, c[0x0][0x3a8] ;  /* 0x00007500ff1477ac */ /* 0x000ee20008000a00 */
[----:B------:R-:W-:Y:S02]  /*0e30*/  UIADD3 UR8, UPT, UPT, UR16, UR17, URZ ;  /* 0x0000001110087290 */ /* 0x000fe4000fffe0ff */
[----:B------:R-:W-:Y:S02]  /*0e40*/  UIADD3 UR10, UPT, UPT, UR15, UR17, URZ ;  /* 0x000000110f0a7290 */ /* 0x000fe4000fffe0ff */
[----:B------:R-:W-:Y:S01]  /*0e50*/  UIADD3 UR16, UPT, UPT, UR14, UR17, URZ ;  /* 0x000000110e107290 */ /* 0x000fe2000fffe0ff */
[----:B------:R-:W4:Y:S01]  /*0e60*/  LDCU.64 UR14, c[0x0][0x398] ;  /* 0x00007300ff0e77ac */ /* 0x000f220008000a00 */
[----:B--2---:R-:W-:Y:S02]  /*0e70*/  UIMAD.WIDE UR8, UR8, 0x8, UR6 ;  /* 0x00000008080878a5 */ /* 0x004fe4000f8e0206 */
[----:B------:R-:W-:-:S02]  /*0e80*/  UIMAD.WIDE.U32 UR10, UR10, 0x8, UR6 ;  /* 0x000000080a0a78a5 */ /* 0x000fc4000f8e0006 */
[----:B------:R-:W-:Y:S02]  /*0e90*/  UIADD3 UR18, UP1, UPT, UR13, UR17, URZ ;  /* 0x000000110d127290 */ /* 0x000fe4000ff3e0ff */
[----:B-1----:R-:W-:Y:S01]  /*0ea0*/  IMAD.U32 R4, RZ, RZ, UR8 ;  /* 0x00000008ff047e24 */ /* 0x002fe2000f8e00ff */
[----:B------:R-:W-:Y:S01]  /*0eb0*/  MOV R5, UR9 ;  /* 0x0000000900057c02 */ /* 0x000fe20008000f00 */
[----:B------:R-:W-:Y:S01]  /*0ec0*/  IMAD.U32 R6, RZ, RZ, UR10 ;  /* 0x0000000aff067e24 */ /* 0x000fe2000f8e00ff */
[----:B------:R-:W-:Y:S01]  /*0ed0*/  MOV R7, UR11 ;  /* 0x0000000b00077c02 */ /* 0x000fe20008000f00 */
[----:B------:R-:W-:Y:S02]  /*0ee0*/  UIMAD.WIDE UR6, UR16, 0x8, UR6 ;  /* 0x00000008100678a5 */ /* 0x000fe4000f8e0206 */
[----:B------:R-:W-:Y:S01]  /*0ef0*/  UIADD3.X UR9, UPT, UPT, URZ, URZ, URZ, UP1, !UPT ;  /* 0x000000ffff097290 */ /* 0x000fe20008ffe4ff */
[----:B------:R-:W2:Y:S01]  /*0f00*/  LDG.E.64 R4, desc[UR24][R4.64] ;  /* 0x0000001804047981 */ /* 0x000ea2000c1e1b00 */
[----:B---3--:R-:W-:-:S03]  /*0f10*/  ULEA UR8, UP1, UR18, UR20, 0x3 ;  /* 0x0000001412087291 */ /* 0x008fc6000f8218ff */
[----:B------:R-:W2:Y:S01]  /*0f20*/  LDG.E.64 R6, desc[UR24][R6.64] ;  /* 0x0000001806067981 */ /* 0x000ea2000c1e1b00 */
[----:B------:R-:W-:Y:S01]  /*0f30*/  IMAD.U32 R8, RZ, RZ, UR6 ;  /* 0x00000006ff087e24 */ /* 0x000fe2000f8e00ff */
[----:B------:R-:W-:Y:S01]  /*0f40*/  MOV R9, UR7 ;  /* 0x0000000700097c02 */ /* 0x000fe20008000f00 */
[----:B------:R-:W-:Y:S02]  /*0f50*/  ULEA.HI.X UR6, UR18, UR21, UR9, 0x3, UP1 ;  /* 0x0000001512067291 */ /* 0x000fe400088f1c09 */
[----:B------:R-:W-:Y:S01]  /*0f60*/  UIADD3 UR13, UPT, UPT, UR13, UR17, URZ ;  /* 0x000000110d0d7290 */ /* 0x000fe2000fffe0ff */
[----:B0-----:R-:W-:Y:S02]  /*0f70*/  IMAD.U32 R10, RZ, RZ, UR8 ;  /* 0x00000008ff0a7e24 */ /* 0x001fe4000f8e00ff */
[----:B------:R-:W3:Y:S01]  /*0f80*/  LDG.E.64 R8, desc[UR24][R8.64] ;  /* 0x0000001808087981 */ /* 0x000ee2000c1e1b00 */
[----:B------:R-:W-:Y:S01]  /*0f90*/  MOV R11, UR6 ;  /* 0x00000006000b7c02 */ /* 0x000fe20008000f00 */
[----:B----4-:R-:W-:-:S05]  /*0fa0*/  UIMAD.WIDE.U32 UR6, UR13, 0x8, UR14 ;  /* 0x000000080d0678a5 */ /* 0x010fca000f8e000e */
[----:B------:R-:W4:Y:S01]  /*0fb0*/  LDG.E.64 R10, desc[UR24][R10.64+0x8] ;  /* 0x000008180a0a7981 */ /* 0x000f22000c1e1b00 */
[----:B------:R-:W-:Y:S01]  /*0fc0*/  IMAD.U32 R12, RZ, RZ, UR6 ;  /* 0x00000006ff0c7e24 */ /* 0x000fe2000f8e00ff */
[----:B------:R-:W-:-:S06]  /*0fd0*/  MOV R13, UR7 ;  /* 0x00000007000d7c02 */ /* 0x000fcc0008000f00 */
[----:B------:R-:W5:Y:S01]  /*0fe0*/  LDG.E.64 R12, desc[UR24][R12.64] ;  /* 0x000000180c0c7981 */ /* 0x000f62000c1e1b00 */
[----:B------:R-:W-:Y:S01]  /*0ff0*/  UIMAD.WIDE.U32 UR4, UR13, 0x8, UR4 ;  /* 0x000000080d0478a5 */ /* 0x000fe2000f8e0004 */
        /* <DEDUP_REMOVED lines=8> */
.L_x_2:
[----:B------:R-:W-:Y:S05]  /*1080*/  BRA.U UP0, `(.L_x_4) ;  /* 0xfffffff100107547 */ /* 0x000fea000b83ffff */
[----:B------:R-:W-:Y:S05]  /*1090*/  EXIT ;  /* 0x000000000000794d */ /* 0x000fea0003800000 */
.L_x_5:
[----:B------:R-:W-:-:S00]  /*10a0*/  BRA `(.L_x_5) ;  /* 0xfffffffc00fc7947 */ /* 0x000fc0000383ffff */
[----:B------:R-:W-:-:S00]  /*10b0*/  NOP ;  /* 0x0000000000007918 */ /* 0x000fc00000000000 */
        /* <DEDUP_REMOVED lines=12> */
.L_x_6:


//--------------------- .nv.shared.reserved.0     --------------------------
	.section	.nv.shared.reserved.0,"aw",@nobits
	.weak		__nv_reservedSMEM_offset_0_alias
	.size		__nv_reservedSMEM_offset_0_alias, 0, 64
	.other		__nv_reservedSMEM_offset_0_alias,@"STO_CUDA_RESERVED_SHARED STV_DEFAULT"
__nv_reservedSMEM_offset_0_alias:
	.zero		0
	.zero		64


//--------------------- .nv.constant0._Z11jacobi_gpu1idiPdS_S_ --------------------------
	.section	.nv.constant0._Z11jacobi_gpu1idiPdS_S_,"a",@progbits
	.sectionflags	@""
	.align	4
.nv.constant0._Z11jacobi_gpu1idiPdS_S_:
	.zero		944


//--------------------- SYMBOLS --------------------------

	.type		.nv.reservedSmem.offset0,@object
	.size		.nv.reservedSmem.offset0,0x4
